//
// Generated by NVIDIA NVVM Compiler
//
// Compiler Build ID: CL-36424714
// Cuda compilation tools, release 13.0, V13.0.88
// Based on NVVM 20.0.0
//

.version 9.0
.target sm_100
.address_size 64

	// .globl	sqrt_forward

.visible .entry sqrt_forward(
	.param .align 1 .b8 sqrt_forward_param_0[1],
	.param .u64 sqrt_forward_param_1,
	.param .u64 .ptr .align 1 sqrt_forward_param_2,
	.param .u64 .ptr .align 1 sqrt_forward_param_3
)
{
	.reg .pred 	%p<2>;
	.reg .b32 	%r<5>;
	.reg .b32 	%f<3>;
	.reg .b64 	%rd<10>;

	ld.param.u64 	%rd4, [sqrt_forward_param_1];
	ld.param.u64 	%rd2, [sqrt_forward_param_2];
	ld.param.u64 	%rd3, [sqrt_forward_param_3];
	mov.u32 	%r1, %ctaid.x;
	mov.u32 	%r2, %ntid.x;
	mov.u32 	%r3, %tid.x;
	mad.lo.s32 	%r4, %r1, %r2, %r3;
	cvt.u64.u32 	%rd1, %r4;
	setp.le.u64 	%p1, %rd4, %rd1;
	@%p1 bra 	$L__BB0_2;
	cvta.to.global.u64 	%rd5, %rd2;
	cvta.to.global.u64 	%rd6, %rd3;
	shl.b64 	%rd7, %rd1, 2;
	add.s64 	%rd8, %rd5, %rd7;
	ld.global.f32 	%f1, [%rd8];
	sqrt.rn.f32 	%f2, %f1;
	add.s64 	%rd9, %rd6, %rd7;
	st.global.f32 	[%rd9], %f2;
$L__BB0_2:
	ret;

}
	// .globl	sqrt_backward
.visible .entry sqrt_backward(
	.param .align 1 .b8 sqrt_backward_param_0[1],
	.param .u64 sqrt_backward_param_1,
	.param .u64 .ptr .align 1 sqrt_backward_param_2,
	.param .u64 .ptr .align 1 sqrt_backward_param_3,
	.param .u64 .ptr .align 1 sqrt_backward_param_4
)
{
	.reg .pred 	%p<2>;
	.reg .b32 	%r<5>;
	.reg .b32 	%f<8>;
	.reg .b64 	%rd<13>;

	ld.param.u64 	%rd5, [sqrt_backward_param_1];
	ld.param.u64 	%rd2, [sqrt_backward_param_2];
	ld.param.u64 	%rd3, [sqrt_backward_param_3];
	ld.param.u64 	%rd4, [sqrt_backward_param_4];
	mov.u32 	%r1, %ctaid.x;
	mov.u32 	%r2, %ntid.x;
	mov.u32 	%r3, %tid.x;
	mad.lo.s32 	%r4, %r1, %r2, %r3;
	cvt.u64.u32 	%rd1, %r4;
	setp.le.u64 	%p1, %rd5, %rd1;
	@%p1 bra 	$L__BB1_2;
	cvta.to.global.u64 	%rd6, %rd2;
	cvta.to.global.u64 	%rd7, %rd4;
	cvta.to.global.u64 	%rd8, %rd3;
	shl.b64 	%rd9, %rd1, 2;
	add.s64 	%rd10, %rd6, %rd9;
	ld.global.f32 	%f1, [%rd10];
	sqrt.rn.f32 	%f2, %f1;
	mov.f32 	%f3, 0f3F000000;
	div.rn.f32 	%f4, %f3, %f2;
	add.s64 	%rd11, %rd7, %rd9;
	ld.global.f32 	%f5, [%rd11];
	add.s64 	%rd12, %rd8, %rd9;
	ld.global.f32 	%f6, [%rd12];
	fma.rn.f32 	%f7, %f4, %f5, %f6;
	st.global.f32 	[%rd12], %f7;
$L__BB1_2:
	ret;

}


// ===== COMPILED SASS (sm_100) =====

	.target	sm_100

	.elftype	@"ET_EXEC"


//--------------------- .note.nv.tkinfo           --------------------------
	.section	.note.nv.tkinfo,"",@"SHT_NOTE"
	.sectionflags	@"SHF_NOTE_NV_TKINFO"
	.tkinfo
        /*0018*/ 	.word	0x00000002
        /*0030*/ 	.string	""
        /*0030*/ 	.string	"ptxas"
        /*0030*/ 	.string	"Cuda compilation tools, release 13.0, V13.0.88"
        /*0030*/ 	.string	"Build cuda_13.0.r13.0/compiler.36424714_0"
        /*0030*/ 	.string	"-arch sm_100 -m 64 "



//--------------------- .note.nv.cuinfo           --------------------------
	.section	.note.nv.cuinfo,"",@"SHT_NOTE"
	.sectionflags	@"SHF_NOTE_NV_CUINFO"
        /*0018*/ 	.short	0x0002
        /*001a*/ 	.short	0x0064
        /*001c*/ 	.short	0x0082
	.zero		2


//--------------------- .nv.info                  --------------------------
	.section	.nv.info,"",@"SHT_CUDA_INFO"
	.align	4


	//----- nvinfo : EIATTR_REGCOUNT
	.align		4
        /*0000*/ 	.byte	0x04, 0x2f
        /*0002*/ 	.short	(.L_1 - .L_0)
	.align		4
.L_0:
        /*0004*/ 	.word	index@(sqrt_forward)
        /*0008*/ 	.word	0x0000000c


	//----- nvinfo : EIATTR_FRAME_SIZE
	.align		4
.L_1:
        /*000c*/ 	.byte	0x04, 0x11
        /*000e*/ 	.short	(.L_3 - .L_2)
	.align		4
.L_2:
        /*0010*/ 	.word	index@($__internal_2_$__cuda_sm20_sqrt_rn_f32_slowpath)
        /*0014*/ 	.word	0x00000000


	//----- nvinfo : EIATTR_FRAME_SIZE
	.align		4
.L_3:
        /*0018*/ 	.byte	0x04, 0x11
        /*001a*/ 	.short	(.L_5 - .L_4)
	.align		4
.L_4:
        /*001c*/ 	.word	index@(sqrt_forward)
        /*0020*/ 	.word	0x00000000


	//----- nvinfo : EIATTR_REGCOUNT
	.align		4
.L_5:
        /*0024*/ 	.byte	0x04, 0x2f
        /*0026*/ 	.short	(.L_7 - .L_6)
	.align		4
.L_6:
        /*0028*/ 	.word	index@(sqrt_backward)
        /*002c*/ 	.word	0x0000000f


	//----- nvinfo : EIATTR_FRAME_SIZE
	.align		4
.L_7:
        /*0030*/ 	.byte	0x04, 0x11
        /*0032*/ 	.short	(.L_9 - .L_8)
	.align		4
.L_8:
        /*0034*/ 	.word	index@($__internal_1_$__cuda_sm3x_div_rn_noftz_f32_slowpath)
        /*0038*/ 	.word	0x00000000


	//----- nvinfo : EIATTR_FRAME_SIZE
	.align		4
.L_9:
        /*003c*/ 	.byte	0x04, 0x11
        /*003e*/ 	.short	(.L_11 - .L_10)
	.align		4
.L_10:
        /*0040*/ 	.word	index@($__internal_0_$__cuda_sm20_sqrt_rn_f32_slowpath)
        /*0044*/ 	.word	0x00000000


	//----- nvinfo : EIATTR_FRAME_SIZE
	.align		4
.L_11:
        /*0048*/ 	.byte	0x04, 0x11
        /*004a*/ 	.short	(.L_13 - .L_12)
	.align		4
.L_12:
        /*004c*/ 	.word	index@(sqrt_backward)
        /*0050*/ 	.word	0x00000000


	//----- nvinfo : EIATTR_MIN_STACK_SIZE
	.align		4
.L_13:
        /*0054*/ 	.byte	0x04, 0x12
        /*0056*/ 	.short	(.L_15 - .L_14)
	.align		4
.L_14:
        /*0058*/ 	.word	index@(sqrt_backward)
        /*005c*/ 	.word	0x00000000


	//----- nvinfo : EIATTR_MIN_STACK_SIZE
	.align		4
.L_15:
        /*0060*/ 	.byte	0x04, 0x12
        /*0062*/ 	.short	(.L_17 - .L_16)
	.align		4
.L_16:
        /*0064*/ 	.word	index@(sqrt_forward)
        /*0068*/ 	.word	0x00000000
.L_17:


//--------------------- .nv.compat                --------------------------
	.section	.nv.compat,"",@"SHT_CUDA_COMPAT_INFO"
	.align	4
        /*0000*/ 	.byte	0x02, 0x09, 0x00, 0x00, 0x02, 0x02, 0x01, 0x00, 0x02, 0x05, 0x05, 0x00, 0x03, 0x07, 0x01, 0x01
        /*0010*/ 	.byte	0x02, 0x03, 0x00, 0x00, 0x02, 0x06, 0x01, 0x00, 0x04, 0x0b, 0x08, 0x00, 0x01, 0x00, 0x00, 0x00
        /*0020*/ 	.byte	0x00, 0x00, 0x00, 0x00


//--------------------- .nv.info.sqrt_backward    --------------------------
	.section	.nv.info.sqrt_backward,"",@"SHT_CUDA_INFO"
	.sectionflags	@""
	.align	4


	//----- nvinfo : EIATTR_CUDA_API_VERSION
	.align		4
        /*0000*/ 	.byte	0x04, 0x37
        /*0002*/ 	.short	(.L_19 - .L_18)
.L_18:
        /*0004*/ 	.word	0x00000082


	//----- nvinfo : EIATTR_KPARAM_INFO
	.align		4
.L_19:
        /*0008*/ 	.byte	0x04, 0x17
        /*000a*/ 	.short	(.L_21 - .L_20)
.L_20:
        /*000c*/ 	.word	0x00000000
        /*0010*/ 	.short	0x0004
        /*0012*/ 	.short	0x0020
        /*0014*/ 	.byte	0x00, 0xf5, 0x21, 0x00


	//----- nvinfo : EIATTR_KPARAM_INFO
	.align		4
.L_21:
        /*0018*/ 	.byte	0x04, 0x17
        /*001a*/ 	.short	(.L_23 - .L_22)
.L_22:
        /*001c*/ 	.word	0x00000000
        /*0020*/ 	.short	0x0003
        /*0022*/ 	.short	0x0018
        /*0024*/ 	.byte	0x00, 0xf5, 0x21, 0x00


	//----- nvinfo : EIATTR_KPARAM_INFO
	.align		4
.L_23:
        /*0028*/ 	.byte	0x04, 0x17
        /*002a*/ 	.short	(.L_25 - .L_24)
.L_24:
        /*002c*/ 	.word	0x00000000
        /*0030*/ 	.short	0x0002
        /*0032*/ 	.short	0x0010
        /*0034*/ 	.byte	0x00, 0xf5, 0x21, 0x00


	//----- nvinfo : EIATTR_KPARAM_INFO
	.align		4
.L_25:
        /*0038*/ 	.byte	0x04, 0x17
        /*003a*/ 	.short	(.L_27 - .L_26)
.L_26:
        /*003c*/ 	.word	0x00000000
        /*0040*/ 	.short	0x0001
        /*0042*/ 	.short	0x0008
        /*0044*/ 	.byte	0x00, 0xf0, 0x21, 0x00


	//----- nvinfo : EIATTR_KPARAM_INFO
	.align		4
.L_27:
        /*0048*/ 	.byte	0x04, 0x17
        /*004a*/ 	.short	(.L_29 - .L_28)
.L_28:
        /*004c*/ 	.word	0x00000000
        /*0050*/ 	.short	0x0000
        /*0052*/ 	.short	0x0000
        /*0054*/ 	.byte	0x00, 0xf0, 0x05, 0x00


	//----- nvinfo : EIATTR_SPARSE_MMA_MASK
	.align		4
.L_29:
        /*0058*/ 	.byte	0x03, 0x50
        /*005a*/ 	.short	0x0000


	//----- nvinfo : EIATTR_MAXREG_COUNT
	.align		4
        /*005c*/ 	.byte	0x03, 0x1b
        /*005e*/ 	.short	0x00ff


	//----- nvinfo : EIATTR_MERCURY_ISA_VERSION
	.align		4
        /*0060*/ 	.byte	0x03, 0x5f
        /*0062*/ 	.short	0x0101


	//----- nvinfo : EIATTR_VRC_CTA_INIT_COUNT
	.align		4
        /*0064*/ 	.byte	0x02, 0x4a
	.zero		1
	.zero		1


	//----- nvinfo : EIATTR_EXIT_INSTR_OFFSETS
	.align		4
        /*0068*/ 	.byte	0x04, 0x1c
        /*006a*/ 	.short	(.L_31 - .L_30)


	//   ....[0]....
.L_30:
        /*006c*/ 	.word	0x00000080


	//   ....[1]....
        /*0070*/ 	.word	0x00000380


	//----- nvinfo : EIATTR_CRS_STACK_SIZE
	.align		4
.L_31:
        /*0074*/ 	.byte	0x04, 0x1e
        /*0076*/ 	.short	(.L_33 - .L_32)
.L_32:
        /*0078*/ 	.word	0x00000000


	//----- nvinfo : EIATTR_CBANK_PARAM_SIZE
	.align		4
.L_33:
        /*007c*/ 	.byte	0x03, 0x19
        /*007e*/ 	.short	0x0028


	//----- nvinfo : EIATTR_PARAM_CBANK
	.align		4
        /*0080*/ 	.byte	0x04, 0x0a
        /*0082*/ 	.short	(.L_35 - .L_34)
	.align		4
.L_34:
        /*0084*/ 	.word	index@(.nv.constant0.sqrt_backward)
        /*0088*/ 	.short	0x0380
        /*008a*/ 	.short	0x0028


	//----- nvinfo : EIATTR_SW_WAR
	.align		4
.L_35:
        /*008c*/ 	.byte	0x04, 0x36
        /*008e*/ 	.short	(.L_37 - .L_36)
.L_36:
        /*0090*/ 	.word	0x00000008
.L_37:


//--------------------- .nv.info.sqrt_forward     --------------------------
	.section	.nv.info.sqrt_forward,"",@"SHT_CUDA_INFO"
	.sectionflags	@""
	.align	4


	//----- nvinfo : EIATTR_CUDA_API_VERSION
	.align		4
        /*0000*/ 	.byte	0x04, 0x37
        /*0002*/ 	.short	(.L_39 - .L_38)
.L_38:
        /*0004*/ 	.word	0x00000082


	//----- nvinfo : EIATTR_KPARAM_INFO
	.align		4
.L_39:
        /*0008*/ 	.byte	0x04, 0x17
        /*000a*/ 	.short	(.L_41 - .L_40)
.L_40:
        /*000c*/ 	.word	0x00000000
        /*0010*/ 	.short	0x0003
        /*0012*/ 	.short	0x0018
        /*0014*/ 	.byte	0x00, 0xf5, 0x21, 0x00


	//----- nvinfo : EIATTR_KPARAM_INFO
	.align		4
.L_41:
        /*0018*/ 	.byte	0x04, 0x17
        /*001a*/ 	.short	(.L_43 - .L_42)
.L_42:
        /*001c*/ 	.word	0x00000000
        /*0020*/ 	.short	0x0002
        /*0022*/ 	.short	0x0010
        /*0024*/ 	.byte	0x00, 0xf5, 0x21, 0x00


	//----- nvinfo : EIATTR_KPARAM_INFO
	.align		4
.L_43:
        /*0028*/ 	.byte	0x04, 0x17
        /*002a*/ 	.short	(.L_45 - .L_44)
.L_44:
        /*002c*/ 	.word	0x00000000
        /*0030*/ 	.short	0x0001
        /*0032*/ 	.short	0x0008
        /*0034*/ 	.byte	0x00, 0xf0, 0x21, 0x00


	//----- nvinfo : EIATTR_KPARAM_INFO
	.align		4
.L_45:
        /*0038*/ 	.byte	0x04, 0x17
        /*003a*/ 	.short	(.L_47 - .L_46)
.L_46:
        /*003c*/ 	.word	0x00000000
        /*0040*/ 	.short	0x0000
        /*0042*/ 	.short	0x0000
        /*0044*/ 	.byte	0x00, 0xf0, 0x05, 0x00


	//----- nvinfo : EIATTR_SPARSE_MMA_MASK
	.align		4
.L_47:
        /*0048*/ 	.byte	0x03, 0x50
        /*004a*/ 	.short	0x0000


	//----- nvinfo : EIATTR_MAXREG_COUNT
	.align		4
        /*004c*/ 	.byte	0x03, 0x1b
        /*004e*/ 	.short	0x00ff


	//----- nvinfo : EIATTR_MERCURY_ISA_VERSION
	.align		4
        /*0050*/ 	.byte	0x03, 0x5f
        /*0052*/ 	.short	0x0101


	//----- nvinfo : EIATTR_VRC_CTA_INIT_COUNT
	.align		4
        /*0054*/ 	.byte	0x02, 0x4a
	.zero		1
	.zero		1


	//----- nvinfo : EIATTR_EXIT_INSTR_OFFSETS
	.align		4
        /*0058*/ 	.byte	0x04, 0x1c
        /*005a*/ 	.short	(.L_49 - .L_48)


	//   ....[0]....
.L_48:
        /*005c*/ 	.word	0x00000080


	//   ....[1]....
        /*0060*/ 	.word	0x00000210


	//----- nvinfo : EIATTR_CRS_STACK_SIZE
	.align		4
.L_49:
        /*0064*/ 	.byte	0x04, 0x1e
        /*0066*/ 	.short	(.L_51 - .L_50)
.L_50:
        /*0068*/ 	.word	0x00000000


	//----- nvinfo : EIATTR_CBANK_PARAM_SIZE
	.align		4
.L_51:
        /*006c*/ 	.byte	0x03, 0x19
        /*006e*/ 	.short	0x0020


	//----- nvinfo : EIATTR_PARAM_CBANK
	.align		4
        /*0070*/ 	.byte	0x04, 0x0a
        /*0072*/ 	.short	(.L_53 - .L_52)
	.align		4
.L_52:
        /*0074*/ 	.word	index@(.nv.constant0.sqrt_forward)
        /*0078*/ 	.short	0x0380
        /*007a*/ 	.short	0x0020


	//----- nvinfo : EIATTR_SW_WAR
	.align		4
.L_53:
        /*007c*/ 	.byte	0x04, 0x36
        /*007e*/ 	.short	(.L_55 - .L_54)
.L_54:
        /*0080*/ 	.word	0x00000008
.L_55:


//--------------------- .nv.callgraph             --------------------------
	.section	.nv.callgraph,"",@"SHT_CUDA_CALLGRAPH"
	.align	4
	.sectionentsize	8
	.align		4
        /*0000*/ 	.word	0x00000000
	.align		4
        /*0004*/ 	.word	0xffffffff
	.align		4
        /*0008*/ 	.word	0x00000000
	.align		4
        /*000c*/ 	.word	0xfffffffe
	.align		4
        /*0010*/ 	.word	0x00000000
	.align		4
        /*0014*/ 	.word	0xfffffffd
	.align		4
        /*0018*/ 	.word	0x00000000
	.align		4
        /*001c*/ 	.word	0xfffffffc


//--------------------- .text.sqrt_backward       --------------------------
	.section	.text.sqrt_backward,"ax",@progbits
	.align	128
        .global         sqrt_backward
        .type           sqrt_backward,@function
        .size           sqrt_backward,(.L_x_25 - sqrt_backward)
        .other          sqrt_backward,@"STO_CUDA_ENTRY STV_DEFAULT"
sqrt_backward:
.text.sqrt_backward:
[----:B------:R-:W-:Y:S01]  /*0000*/  LDC R1, c[0x0][0x37c] ;  /* 0x0000df00ff017b82 */ /* 0x000fe20000000800 */
[----:B------:R-:W0:Y:S07]  /*0010*/  S2R R3, SR_TID.X ;  /* 0x0000000000037919 */ /* 0x000e2e0000002100 */
[----:B------:R-:W0:Y:S01]  /*0020*/  S2UR UR4, SR_CTAID.X ;  /* 0x00000000000479c3 */ /* 0x000e220000002500 */
[----:B------:R-:W1:Y:S07]  /*0030*/  LDCU.64 UR6, c[0x0][0x388] ;  /* 0x00007100ff0677ac */ /* 0x000e6e0008000a00 */
[----:B------:R-:W0:Y:S02]  /*0040*/  LDC R2, c[0x0][0x360] ;  /* 0x0000d800ff027b82 */ /* 0x000e240000000800 */
[----:B0-----:R-:W-:-:S05]  /*0050*/  IMAD R2, R2, UR4, R3 ;  /* 0x0000000402027c24 */ /* 0x001fca000f8e0203 */
[----:B-1----:R-:W-:-:S04]  /*0060*/  ISETP.GE.U32.AND P0, PT, R2, UR6, PT ;  /* 0x0000000602007c0c */ /* 0x002fc8000bf06070 */
[----:B------:R-:W-:-:S13]  /*0070*/  ISETP.GE.U32.AND.EX P0, PT, RZ, UR7, PT, P0 ;  /* 0x00000007ff007c0c */ /* 0x000fda000bf06100 */
[----:B------:R-:W-:Y:S05]  /*0080*/  @P0 EXIT ;  /* 0x000000000000094d */ /* 0x000fea0003800000 */
[----:B------:R-:W0:Y:S01]  /*0090*/  LDCU.64 UR4, c[0x0][0x390] ;  /* 0x00007200ff0477ac */ /* 0x000e220008000a00 */
[----:B------:R-:W-:Y:S01]  /*00a0*/  IMAD.SHL.U32 R3, R2, 0x4, RZ ;  /* 0x0000000402037824 */ /* 0x000fe200078e00ff */
[----:B------:R-:W-:Y:S01]  /*00b0*/  SHF.R.U32.HI R2, RZ, 0x1e, R2 ;  /* 0x0000001eff027819 */ /* 0x000fe20000011602 */
[----:B------:R-:W1:Y:S03]  /*00c0*/  LDCU.64 UR6, c[0x0][0x358] ;  /* 0x00006b00ff0677ac */ /* 0x000e660008000a00 */
[----:B0-----:R-:W-:-:S04]  /*00d0*/  IADD3 R4, P0, PT, R3, UR4, RZ ;  /* 0x0000000403047c10 */ /* 0x001fc8000ff1e0ff */
[----:B------:R-:W-:-:S05]  /*00e0*/  IADD3.X R5, PT, PT, R2, UR5, RZ, P0, !PT ;  /* 0x0000000502057c10 */ /* 0x000fca00087fe4ff */
[----:B-1----:R-:W2:Y:S01]  /*00f0*/  LDG.E R0, desc[UR6][R4.64] ;  /* 0x0000000604007981 */ /* 0x002ea2000c1e1900 */
[----:B------:R-:W-:Y:S01]  /*0100*/  BSSY.RECONVERGENT B0, `(.L_x_0) ;  /* 0x000000d000007945 */ /* 0x000fe20003800200 */
[----:B--2---:R-:W-:Y:S01]  /*0110*/  VIADD R6, R0, 0xf3000000 ;  /* 0xf300000000067836 */ /* 0x004fe20000000000 */
[----:B------:R0:W1:Y:S04]  /*0120*/  MUFU.RSQ R7, R0 ;  /* 0x0000000000077308 */ /* 0x0000680000001400 */
[----:B------:R-:W-:-:S13]  /*0130*/  ISETP.GT.U32.AND P0, PT, R6, 0x727fffff, PT ;  /* 0x727fffff0600780c */ /* 0x000fda0003f04070 */
[----:B01----:R-:W-:Y:S05]  /*0140*/  @!P0 BRA `(.L_x_1) ;  /* 0x0000000000108947 */ /* 0x003fea0003800000 */
[----:B------:R-:W-:-:S07]  /*0150*/  MOV R9, 0x170 ;  /* 0x0000017000097802 */ /* 0x000fce0000000f00 */
[----:B------:R-:W-:Y:S05]  /*0160*/  CALL.REL.NOINC `($__internal_0_$__cuda_sm20_sqrt_rn_f32_slowpath) ;  /* 0x0000000000887944 */ /* 0x000fea0003c00000 */
[----:B------:R-:W-:Y:S01]  /*0170*/  IMAD.MOV.U32 R4, RZ, RZ, R0 ;  /* 0x000000ffff047224 */ /* 0x000fe200078e0000 */
[----:B------:R-:W-:Y:S06]  /*0180*/  BRA `(.L_x_2) ;  /* 0x0000000000107947 */ /* 0x000fec0003800000 */
.L_x_1:
[----:B------:R-:W-:Y:S01]  /*0190*/  FMUL.FTZ R5, R0, R7 ;  /* 0x0000000700057220 */ /* 0x000fe20000410000 */
[----:B------:R-:W-:-:S03]  /*01a0*/  FMUL.FTZ R4, R7, 0.5 ;  /* 0x3f00000007047820 */ /* 0x000fc60000410000 */
[----:B------:R-:W-:-:S04]  /*01b0*/  FFMA R0, -R5, R5, R0 ;  /* 0x0000000505007223 */ /* 0x000fc80000000100 */
[----:B------:R-:W-:-:S07]  /*01c0*/  FFMA R4, R0, R4, R5 ;  /* 0x0000000400047223 */ /* 0x000fce0000000005 */
.L_x_2:
[----:B------:R-:W-:Y:S05]  /*01d0*/  BSYNC.RECONVERGENT B0 ;  /* 0x0000000000007941 */ /* 0x000fea0003800200 */
.L_x_0:
[----:B------:R-:W0:Y:S01]  /*01e0*/  MUFU.RCP R5, R4 ;  /* 0x0000000400057308 */ /* 0x000e220000001000 */
[----:B------:R-:W-:Y:S01]  /*01f0*/  UMOV UR4, 0x3f000000 ;  /* 0x3f00000000047882 */ /* 0x000fe20000000000 */
[----:B------:R-:W-:Y:S01]  /*0200*/  BSSY.RECONVERGENT B1, `(.L_x_3) ;  /* 0x000000d000017945 */ /* 0x000fe20003800200 */
[----:B------:R-:W-:-:S05]  /*0210*/  IMAD.U32 R7, RZ, RZ, UR4 ;  /* 0x00000004ff077e24 */ /* 0x000fca000f8e00ff */
[----:B------:R-:W1:Y:S01]  /*0220*/  FCHK P0, R7, R4 ;  /* 0x0000000407007302 */ /* 0x000e620000000000 */
[----:B0-----:R-:W-:-:S04]  /*0230*/  FFMA R0, R5, -R4, 1 ;  /* 0x3f80000005007423 */ /* 0x001fc80000000804 */
[----:B------:R-:W-:-:S04]  /*0240*/  FFMA R0, R5, R0, R5 ;  /* 0x0000000005007223 */ /* 0x000fc80000000005 */
[----:B------:R-:W-:-:S04]  /*0250*/  FFMA R5, R0, 0.5, RZ ;  /* 0x3f00000000057823 */ /* 0x000fc800000000ff */
[----:B------:R-:W-:-:S04]  /*0260*/  FFMA R6, R5, -R4, 0.5 ;  /* 0x3f00000005067423 */ /* 0x000fc80000000804 */
[----:B------:R-:W-:Y:S01]  /*0270*/  FFMA R0, R0, R6, R5 ;  /* 0x0000000600007223 */ /* 0x000fe20000000005 */
[----:B-1----:R-:W-:Y:S06]  /*0280*/  @!P0 BRA `(.L_x_4) ;  /* 0x0000000000108947 */ /* 0x002fec0003800000 */
[----:B------:R-:W-:Y:S01]  /*0290*/  IMAD.MOV.U32 R0, RZ, RZ, R4 ;  /* 0x000000ffff007224 */ /* 0x000fe200078e0004 */
[----:B------:R-:W-:-:S07]  /*02a0*/  MOV R4, 0x2c0 ;  /* 0x000002c000047802 */ /* 0x000fce0000000f00 */
[----:B------:R-:W-:Y:S05]  /*02b0*/  CALL.REL.NOINC `($__internal_1_$__cuda_sm3x_div_rn_noftz_f32_slowpath) ;  /* 0x0000000000907944 */ /* 0x000fea0003c00000 */
[----:B------:R-:W-:-:S07]  /*02c0*/  IMAD.MOV.U32 R0, RZ, RZ, R8 ;  /* 0x000000ffff007224 */ /* 0x000fce00078e0008 */
.L_x_4:
[----:B------:R-:W-:Y:S05]  /*02d0*/  BSYNC.RECONVERGENT B1 ;  /* 0x0000000000017941 */ /* 0x000fea0003800200 */
.L_x_3:
[----:B------:R-:W0:Y:S01]  /*02e0*/  LDCU.64 UR4, c[0x0][0x3a0] ;  /* 0x00007400ff0477ac */ /* 0x000e220008000a00 */
[----:B------:R-:W1:Y:S01]  /*02f0*/  LDCU.64 UR8, c[0x0][0x398] ;  /* 0x00007300ff0877ac */ /* 0x000e620008000a00 */
[C---:B0-----:R-:W-:Y:S02]  /*0300*/  IADD3 R6, P0, PT, R3.reuse, UR4, RZ ;  /* 0x0000000403067c10 */ /* 0x041fe4000ff1e0ff */
[----:B-1----:R-:W-:Y:S02]  /*0310*/  IADD3 R4, P1, PT, R3, UR8, RZ ;  /* 0x0000000803047c10 */ /* 0x002fe4000ff3e0ff */
[C---:B------:R-:W-:Y:S02]  /*0320*/  IADD3.X R7, PT, PT, R2.reuse, UR5, RZ, P0, !PT ;  /* 0x0000000502077c10 */ /* 0x040fe400087fe4ff */
[----:B------:R-:W-:-:S04]  /*0330*/  IADD3.X R5, PT, PT, R2, UR9, RZ, P1, !PT ;  /* 0x0000000902057c10 */ /* 0x000fc80008ffe4ff */
[----:B------:R-:W2:Y:S04]  /*0340*/  LDG.E R7, desc[UR6][R6.64] ;  /* 0x0000000606077981 */ /* 0x000ea8000c1e1900 */
[----:B------:R-:W2:Y:S02]  /*0350*/  LDG.E R2, desc[UR6][R4.64] ;  /* 0x0000000604027981 */ /* 0x000ea4000c1e1900 */
[----:B--2---:R-:W-:-:S05]  /*0360*/  FFMA R3, R7, R0, R2 ;  /* 0x0000000007037223 */ /* 0x004fca0000000002 */
[----:B------:R-:W-:Y:S01]  /*0370*/  STG.E desc[UR6][R4.64], R3 ;  /* 0x0000000304007986 */ /* 0x000fe2000c101906 */
[----:B------:R-:W-:Y:S05]  /*0380*/  EXIT ;  /* 0x000000000000794d */ /* 0x000fea0003800000 */
        .weak           $__internal_0_$__cuda_sm20_sqrt_rn_f32_slowpath
        .type           $__internal_0_$__cuda_sm20_sqrt_rn_f32_slowpath,@function
        .size           $__internal_0_$__cuda_sm20_sqrt_rn_f32_slowpath,($__internal_1_$__cuda_sm3x_div_rn_noftz_f32_slowpath - $__internal_0_$__cuda_sm20_sqrt_rn_f32_slowpath)
$__internal_0_$__cuda_sm20_sqrt_rn_f32_slowpath:
[----:B------:R-:W-:-:S13]  /*0390*/  LOP3.LUT P0, RZ, R0, 0x7fffffff, RZ, 0xc0, !PT ;  /* 0x7fffffff00ff7812 */ /* 0x000fda000780c0ff */
[----:B------:R-:W-:Y:S01]  /*03a0*/  @!P0 IMAD.MOV.U32 R4, RZ, RZ, R0 ;  /* 0x000000ffff048224 */ /* 0x000fe200078e0000 */
[----:B------:R-:W-:Y:S06]  /*03b0*/  @!P0 BRA `(.L_x_5) ;  /* 0x0000000000408947 */ /* 0x000fec0003800000 */
[----:B------:R-:W-:-:S13]  /*03c0*/  FSETP.GEU.FTZ.AND P0, PT, R0, RZ, PT ;  /* 0x000000ff0000720b */ /* 0x000fda0003f1e000 */
[----:B------:R-:W-:Y:S01]  /*03d0*/  @!P0 IMAD.MOV.U32 R4, RZ, RZ, 0x7fffffff ;  /* 0x7fffffffff048424 */ /* 0x000fe200078e00ff */
[----:B------:R-:W-:Y:S06]  /*03e0*/  @!P0 BRA `(.L_x_5) ;  /* 0x0000000000348947 */ /* 0x000fec0003800000 */
[----:B------:R-:W-:-:S13]  /*03f0*/  FSETP.GTU.FTZ.AND P0, PT, |R0|, +INF , PT ;  /* 0x7f8000000000780b */ /* 0x000fda0003f1c200 */
[----:B------:R-:W-:Y:S01]  /*0400*/  @P0 FADD.FTZ R4, R0, 1 ;  /* 0x3f80000000040421 */ /* 0x000fe20000010000 */
[----:B------:R-:W-:Y:S06]  /*0410*/  @P0 BRA `(.L_x_5) ;  /* 0x0000000000280947 */ /* 0x000fec0003800000 */
[----:B------:R-:W-:-:S13]  /*0420*/  FSETP.NEU.FTZ.AND P0, PT, |R0|, +INF , PT ;  /* 0x7f8000000000780b */ /* 0x000fda0003f1d200 */
[----:B------:R-:W-:-:S04]  /*0430*/  @P0 FFMA R5, R0, 1.84467440737095516160e+19, RZ ;  /* 0x5f80000000050823 */ /* 0x000fc800000000ff */
[----:B------:R-:W0:Y:S02]  /*0440*/  @P0 MUFU.RSQ R4, R5 ;  /* 0x0000000500040308 */ /* 0x000e240000001400 */
[----:B0-----:R-:W-:Y:S01]  /*0450*/  @P0 FMUL.FTZ R6, R5, R4 ;  /* 0x0000000405060220 */ /* 0x001fe20000410000 */
[----:B------:R-:W-:Y:S01]  /*0460*/  @P0 FMUL.FTZ R8, R4, 0.5 ;  /* 0x3f00000004080820 */ /* 0x000fe20000410000 */
[----:B------:R-:W-:Y:S02]  /*0470*/  @!P0 IMAD.MOV.U32 R4, RZ, RZ, R0 ;  /* 0x000000ffff048224 */ /* 0x000fe400078e0000 */
[----:B------:R-:W-:-:S04]  /*0480*/  @P0 FADD.FTZ R7, -R6, -RZ ;  /* 0x800000ff06070221 */ /* 0x000fc80000010100 */
[----:B------:R-:W-:-:S04]  /*0490*/  @P0 FFMA R7, R6, R7, R5 ;  /* 0x0000000706070223 */ /* 0x000fc80000000005 */
[----:B------:R-:W-:-:S04]  /*04a0*/  @P0 FFMA R7, R7, R8, R6 ;  /* 0x0000000807070223 */ /* 0x000fc80000000006 */
[----:B------:R-:W-:-:S07]  /*04b0*/  @P0 FMUL.FTZ R4, R7, 2.3283064365386962891e-10 ;  /* 0x2f80000007040820 */ /* 0x000fce0000410000 */
.L_x_5:
[----:B------:R-:W-:Y:S02]  /*04c0*/  IMAD.MOV.U32 R0, RZ, RZ, R4 ;  /* 0x000000ffff007224 */ /* 0x000fe400078e0004 */
[----:B------:R-:W-:Y:S02]  /*04d0*/  IMAD.MOV.U32 R4, RZ, RZ, R9 ;  /* 0x000000ffff047224 */ /* 0x000fe400078e0009 */
[----:B------:R-:W-:-:S04]  /*04e0*/  IMAD.MOV.U32 R5, RZ, RZ, 0x0 ;  /* 0x00000000ff057424 */ /* 0x000fc800078e00ff */
[----:B------:R-:W-:Y:S05]  /*04f0*/  RET.REL.NODEC R4 `(sqrt_backward) ;  /* 0xfffffff804c07950 */ /* 0x000fea0003c3ffff */
        .weak           $__internal_1_$__cuda_sm3x_div_rn_noftz_f32_slowpath
        .type           $__internal_1_$__cuda_sm3x_div_rn_noftz_f32_slowpath,@function
        .size           $__internal_1_$__cuda_sm3x_div_rn_noftz_f32_slowpath,(.L_x_25 - $__internal_1_$__cuda_sm3x_div_rn_noftz_f32_slowpath)
$__internal_1_$__cuda_sm3x_div_rn_noftz_f32_slowpath:
[----:B------:R-:W-:Y:S01]  /*0500*/  SHF.R.U32.HI R5, RZ, 0x17, R0 ;  /* 0x00000017ff057819 */ /* 0x000fe20000011600 */
[----:B------:R-:W-:Y:S04]  /*0510*/  BSSY.RECONVERGENT B0, `(.L_x_6) ;  /* 0x000005b000007945 */ /* 0x000fe80003800200 */
[----:B------:R-:W-:Y:S01]  /*0520*/  BSSY.RELIABLE B2, `(.L_x_7) ;  /* 0x0000019000027945 */ /* 0x000fe20003800100 */
[----:B------:R-:W-:-:S04]  /*0530*/  LOP3.LUT R10, R5, 0xff, RZ, 0xc0, !PT ;  /* 0x000000ff050a7812 */ /* 0x000fc800078ec0ff */
[----:B------:R-:W-:-:S04]  /*0540*/  IADD3 R6, PT, PT, R10, -0x1, RZ ;  /* 0xffffffff0a067810 */ /* 0x000fc80007ffe0ff */
[----:B------:R-:W-:-:S13]  /*0550*/  ISETP.GT.U32.AND P0, PT, R6, 0xfd, PT ;  /* 0x000000fd0600780c */ /* 0x000fda0003f04070 */
[----:B------:R-:W-:Y:S01]  /*0560*/  @!P0 IMAD.MOV.U32 R5, RZ, RZ, RZ ;  /* 0x000000ffff058224 */ /* 0x000fe200078e00ff */
[----:B------:R-:W-:Y:S06]  /*0570*/  @!P0 BRA `(.L_x_8) ;  /* 0x00000000004c8947 */ /* 0x000fec0003800000 */
[----:B------:R-:W-:-:S13]  /*0580*/  FSETP.GTU.FTZ.AND P0, PT, |R0|, +INF , PT ;  /* 0x7f8000000000780b */ /* 0x000fda0003f1c200 */
[----:B------:R-:W-:Y:S05]  /*0590*/  @P0 BREAK.RELIABLE B2 ;  /* 0x0000000000020942 */ /* 0x000fea0003800100 */
[----:B------:R-:W-:Y:S05]  /*05a0*/  @P0 BRA `(.L_x_9) ;  /* 0x0000000400400947 */ /* 0x000fea0003800000 */
[----:B------:R-:W-:-:S05]  /*05b0*/  IMAD.MOV.U32 R5, RZ, RZ, 0x3f000000 ;  /* 0x3f000000ff057424 */ /* 0x000fca00078e00ff */
[----:B------:R-:W-:-:S13]  /*05c0*/  LOP3.LUT P0, RZ, R0, 0x7fffffff, R5, 0xc8, !PT ;  /* 0x7fffffff00ff7812 */ /* 0x000fda000780c805 */
[----:B------:R-:W-:Y:S05]  /*05d0*/  @!P0 BREAK.RELIABLE B2 ;  /* 0x0000000000028942 */ /* 0x000fea0003800100 */
[----:B------:R-:W-:Y:S05]  /*05e0*/  @!P0 BRA `(.L_x_10) ;  /* 0x0000000400288947 */ /* 0x000fea0003800000 */
[----:B------:R-:W-:Y:S02]  /*05f0*/  FSETP.NEU.FTZ.AND P0, PT, |R0|, +INF , PT ;  /* 0x7f8000000000780b */ /* 0x000fe40003f1d200 */
[----:B------:R-:W-:-:S04]  /*0600*/  LOP3.LUT P1, RZ, R5, 0x7fffffff, RZ, 0xc0, !PT ;  /* 0x7fffffff05ff7812 */ /* 0x000fc8000782c0ff */
[----:B------:R-:W-:-:S13]  /*0610*/  PLOP3.LUT P0, PT, P0, P1, PT, 0x2f, 0xf2 ;  /* 0x0000000000f2781c */ /* 0x000fda0000702577 */
[----:B------:R-:W-:Y:S05]  /*0620*/  @P0 BREAK.RELIABLE B2 ;  /* 0x0000000000020942 */ /* 0x000fea0003800100 */
[----:B------:R-:W-:Y:S05]  /*0630*/  @P0 BRA `(.L_x_11) ;  /* 0x00000004000c0947 */ /* 0x000fea0003800000 */
[----:B------:R-:W-:-:S13]  /*0640*/  LOP3.LUT P0, RZ, R0, 0x7fffffff, RZ, 0xc0, !PT ;  /* 0x7fffffff00ff7812 */ /* 0x000fda000780c0ff */
[----:B------:R-:W-:Y:S05]  /*0650*/  @!P0 BREAK.RELIABLE B2 ;  /* 0x0000000000028942 */ /* 0x000fea0003800100 */
[----:B------:R-:W-:Y:S05]  /*0660*/  @!P0 BRA `(.L_x_12) ;  /* 0x0000000000f48947 */ /* 0x000fea0003800000 */
[----:B------:R-:W-:Y:S01]  /*0670*/  ISETP.GE.AND P0, PT, R6, RZ, PT ;  /* 0x000000ff0600720c */ /* 0x000fe20003f06270 */
[----:B------:R-:W-:-:S12]  /*0680*/  IMAD.MOV.U32 R5, RZ, RZ, RZ ;  /* 0x000000ffff057224 */ /* 0x000fd800078e00ff */
[----:B------:R-:W-:Y:S01]  /*0690*/  @!P0 FFMA R0, R0, 1.84467440737095516160e+19, RZ ;  /* 0x5f80000000008823 */ /* 0x000fe200000000ff */
[----:B------:R-:W-:-:S07]  /*06a0*/  @!P0 VIADD R5, R5, 0x40 ;  /* 0x0000004005058836 */ /* 0x000fce0000000000 */
.L_x_8:
[----:B------:R-:W-:Y:S05]  /*06b0*/  BSYNC.RELIABLE B2 ;  /* 0x0000000000027941 */ /* 0x000fea0003800100 */
.L_x_7:
[----:B------:R-:W-:Y:S01]  /*06c0*/  LEA R7, R10, 0xc0800000, 0x17 ;  /* 0xc08000000a077811 */ /* 0x000fe200078eb8ff */
[----:B------:R-:W-:Y:S01]  /*06d0*/  UMOV UR4, 0x3f000000 ;  /* 0x3f00000000047882 */ /* 0x000fe20000000000 */
[----:B------:R-:W-:Y:S01]  /*06e0*/  IADD3 R5, PT, PT, R5, 0x7e, -R10 ;  /* 0x0000007e05057810 */ /* 0x000fe20007ffe80a */
[----:B------:R-:W-:Y:S01]  /*06f0*/  UIADD3 UR4, UPT, UPT, UR4, 0x800000, URZ ;  /* 0x0080000004047890 */ /* 0x000fe2000fffe0ff */
[----:B------:R-:W-:Y:S01]  /*0700*/  BSSY.RECONVERGENT B2, `(.L_x_13) ;  /* 0x0000032000027945 */ /* 0x000fe20003800200 */
[----:B------:R-:W-:-:S04]  /*0710*/  IMAD.IADD R7, R0, 0x1, -R7 ;  /* 0x0000000100077824 */ /* 0x000fc800078e0a07 */
[----:B------:R-:W0:Y:S01]  /*0720*/  MUFU.RCP R0, R7 ;  /* 0x0000000700007308 */ /* 0x000e220000001000 */
[----:B------:R-:W-:-:S04]  /*0730*/  FADD.FTZ R9, -R7, -RZ ;  /* 0x800000ff07097221 */ /* 0x000fc80000010100 */
[----:B0-----:R-:W-:-:S04]  /*0740*/  FFMA R11, R0, R9, 1 ;  /* 0x3f800000000b7423 */ /* 0x001fc80000000009 */
[----:B------:R-:W-:-:S04]  /*0750*/  FFMA R0, R0, R11, R0 ;  /* 0x0000000b00007223 */ /* 0x000fc80000000000 */
[----:B------:R-:W-:-:S04]  /*0760*/  FFMA R6, R0, UR4, RZ ;  /* 0x0000000400067c23 */ /* 0x000fc800080000ff */
[----:B------:R-:W-:-:S04]  /*0770*/  FFMA R11, R9, R6, UR4 ;  /* 0x00000004090b7e23 */ /* 0x000fc80008000006 */
[----:B------:R-:W-:-:S04]  /*0780*/  FFMA R11, R0, R11, R6 ;  /* 0x0000000b000b7223 */ /* 0x000fc80000000006 */
[----:B------:R-:W-:-:S04]  /*0790*/  FFMA R12, R9, R11, UR4 ;  /* 0x00000004090c7e23 */ /* 0x000fc8000800000b */
[----:B------:R-:W-:-:S05]  /*07a0*/  FFMA R8, R0, R12, R11 ;  /* 0x0000000c00087223 */ /* 0x000fca000000000b */
[----:B------:R-:W-:-:S04]  /*07b0*/  SHF.R.U32.HI R6, RZ, 0x17, R8 ;  /* 0x00000017ff067819 */ /* 0x000fc80000011608 */
[----:B------:R-:W-:-:S05]  /*07c0*/  LOP3.LUT R6, R6, 0xff, RZ, 0xc0, !PT ;  /* 0x000000ff06067812 */ /* 0x000fca00078ec0ff */
[----:B------:R-:W-:-:S05]  /*07d0*/  IMAD.IADD R9, R6, 0x1, R5 ;  /* 0x0000000106097824 */ /* 0x000fca00078e0205 */
[----:B------:R-:W-:-:S04]  /*07e0*/  IADD3 R6, PT, PT, R9, -0x1, RZ ;  /* 0xffffffff09067810 */ /* 0x000fc80007ffe0ff */
[----:B------:R-:W-:-:S13]  /*07f0*/  ISETP.GE.U32.AND P0, PT, R6, 0xfe, PT ;  /* 0x000000fe0600780c */ /* 0x000fda0003f06070 */
[----:B------:R-:W-:Y:S05]  /*0800*/  @!P0 BRA `(.L_x_14) ;  /* 0x0000000000808947 */ /* 0x000fea0003800000 */
[----:B------:R-:W-:-:S13]  /*0810*/  ISETP.GT.AND P0, PT, R9, 0xfe, PT ;  /* 0x000000fe0900780c */ /* 0x000fda0003f04270 */
[----:B------:R-:W-:Y:S05]  /*0820*/  @P0 BRA `(.L_x_15) ;  /* 0x00000000006c0947 */ /* 0x000fea0003800000 */
[----:B------:R-:W-:-:S13]  /*0830*/  ISETP.GE.AND P0, PT, R9, 0x1, PT ;  /* 0x000000010900780c */ /* 0x000fda0003f06270 */
[----:B------:R-:W-:Y:S05]  /*0840*/  @P0 BRA `(.L_x_16) ;  /* 0x0000000000740947 */ /* 0x000fea0003800000 */
[----:B------:R-:W-:Y:S02]  /*0850*/  ISETP.GE.AND P0, PT, R9, -0x18, PT ;  /* 0xffffffe80900780c */ /* 0x000fe40003f06270 */
[----:B------:R-:W-:-:S11]  /*0860*/  LOP3.LUT R8, R8, 0x80000000, RZ, 0xc0, !PT ;  /* 0x8000000008087812 */ /* 0x000fd600078ec0ff */
[----:B------:R-:W-:Y:S05]  /*0870*/  @!P0 BRA `(.L_x_16) ;  /* 0x0000000000688947 */ /* 0x000fea0003800000 */
[CC--:B------:R-:W-:Y:S01]  /*0880*/  FFMA.RZ R5, R0.reuse, R12.reuse, R11 ;  /* 0x0000000c00057223 */ /* 0x0c0fe2000000c00b */
[C---:B------:R-:W-:Y:S01]  /*0890*/  VIADD R7, R9.reuse, 0x20 ;  /* 0x0000002009077836 */ /* 0x040fe20000000000 */
[C---:B------:R-:W-:Y:S02]  /*08a0*/  ISETP.NE.AND P2, PT, R9.reuse, RZ, PT ;  /* 0x000000ff0900720c */ /* 0x040fe40003f45270 */
[----:B------:R-:W-:Y:S01]  /*08b0*/  ISETP.NE.AND P1, PT, R9, RZ, PT ;  /* 0x000000ff0900720c */ /* 0x000fe20003f25270 */
[----:B------:R-:W-:Y:S01]  /*08c0*/  IMAD.MOV R9, RZ, RZ, -R9 ;  /* 0x000000ffff097224 */ /* 0x000fe200078e0a09 */
[----:B------:R-:W-:Y:S01]  /*08d0*/  LOP3.LUT R6, R5, 0x7fffff, RZ, 0xc0, !PT ;  /* 0x007fffff05067812 */ /* 0x000fe200078ec0ff */
[CCC-:B------:R-:W-:Y:S01]  /*08e0*/  FFMA.RP R5, R0.reuse, R12.reuse, R11.reuse ;  /* 0x0000000c00057223 */ /* 0x1c0fe2000000800b */
[----:B------:R-:W-:Y:S02]  /*08f0*/  FFMA.RM R0, R0, R12, R11 ;  /* 0x0000000c00007223 */ /* 0x000fe4000000400b */
[----:B------:R-:W-:-:S03]  /*0900*/  LOP3.LUT R6, R6, 0x800000, RZ, 0xfc, !PT ;  /* 0x0080000006067812 */ /* 0x000fc600078efcff */
[----:B------:R-:W-:Y:S02]  /*0910*/  FSETP.NEU.FTZ.AND P0, PT, R5, R0, PT ;  /* 0x000000000500720b */ /* 0x000fe40003f1d000 */
[----:B------:R-:W-:Y:S02]  /*0920*/  SHF.L.U32 R7, R6, R7, RZ ;  /* 0x0000000706077219 */ /* 0x000fe400000006ff */
[----:B------:R-:W-:Y:S02]  /*0930*/  SEL R5, R9, RZ, P2 ;  /* 0x000000ff09057207 */ /* 0x000fe40001000000 */
[----:B------:R-:W-:Y:S02]  /*0940*/  ISETP.NE.AND P1, PT, R7, RZ, P1 ;  /* 0x000000ff0700720c */ /* 0x000fe40000f25270 */
[----:B------:R-:W-:Y:S02]  /*0950*/  SHF.R.U32.HI R5, RZ, R5, R6 ;  /* 0x00000005ff057219 */ /* 0x000fe40000011606 */
[----:B------:R-:W-:-:S02]  /*0960*/  PLOP3.LUT P0, PT, P0, P1, PT, 0xf8, 0x8f ;  /* 0x00000000008f781c */ /* 0x000fc40000703f70 */
[----:B------:R-:W-:Y:S02]  /*0970*/  SHF.R.U32.HI R7, RZ, 0x1, R5 ;  /* 0x00000001ff077819 */ /* 0x000fe40000011605 */
[----:B------:R-:W-:-:S04]  /*0980*/  SEL R0, RZ, 0x1, !P0 ;  /* 0x00000001ff007807 */ /* 0x000fc80004000000 */
[----:B------:R-:W-:-:S04]  /*0990*/  LOP3.LUT R0, R0, 0x1, R7, 0xf8, !PT ;  /* 0x0000000100007812 */ /* 0x000fc800078ef807 */
[----:B------:R-:W-:-:S05]  /*09a0*/  LOP3.LUT R0, R0, R5, RZ, 0xc0, !PT ;  /* 0x0000000500007212 */ /* 0x000fca00078ec0ff */
[----:B------:R-:W-:-:S05]  /*09b0*/  IMAD.IADD R7, R7, 0x1, R0 ;  /* 0x0000000107077824 */ /* 0x000fca00078e0200 */
[----:B------:R-:W-:Y:S01]  /*09c0*/  LOP3.LUT R8, R7, R8, RZ, 0xfc, !PT ;  /* 0x0000000807087212 */ /* 0x000fe200078efcff */
[----:B------:R-:W-:Y:S06]  /*09d0*/  BRA `(.L_x_16) ;  /* 0x0000000000107947 */ /* 0x000fec0003800000 */
.L_x_15:
[----:B------:R-:W-:-:S04]  /*09e0*/  LOP3.LUT R8, R8, 0x80000000, RZ, 0xc0, !PT ;  /* 0x8000000008087812 */ /* 0x000fc800078ec0ff */
[----:B------:R-:W-:Y:S01]  /*09f0*/  LOP3.LUT R8, R8, 0x7f800000, RZ, 0xfc, !PT ;  /* 0x7f80000008087812 */ /* 0x000fe200078efcff */
[----:B------:R-:W-:Y:S06]  /*0a00*/  BRA `(.L_x_16) ;  /* 0x0000000000047947 */ /* 0x000fec0003800000 */
.L_x_14:
[----:B------:R-:W-:-:S07]  /*0a10*/  IMAD R8, R5, 0x800000, R8 ;  /* 0x0080000005087824 */ /* 0x000fce00078e0208 */
.L_x_16:
[----:B------:R-:W-:Y:S05]  /*0a20*/  BSYNC.RECONVERGENT B2 ;  /* 0x0000000000027941 */ /* 0x000fea0003800200 */
.L_x_13:
[----:B------:R-:W-:Y:S05]  /*0a30*/  BRA `(.L_x_17) ;  /* 0x0000000000207947 */ /* 0x000fea0003800000 */
.L_x_12:
[----:B------:R-:W-:-:S04]  /*0a40*/  LOP3.LUT R0, R0, 0x80000000, R5, 0x48, !PT ;  /* 0x8000000000007812 */ /* 0x000fc800078e4805 */
[----:B------:R-:W-:Y:S01]  /*0a50*/  LOP3.LUT R8, R0, 0x7f800000, RZ, 0xfc, !PT ;  /* 0x7f80000000087812 */ /* 0x000fe200078efcff */
[----:B------:R-:W-:Y:S06]  /*0a60*/  BRA `(.L_x_17) ;  /* 0x0000000000147947 */ /* 0x000fec0003800000 */
.L_x_11:
[----:B------:R-:W-:Y:S01]  /*0a70*/  LOP3.LUT R8, R0, 0x80000000, R5, 0x48, !PT ;  /* 0x8000000000087812 */ /* 0x000fe200078e4805 */
[----:B------:R-:W-:Y:S06]  /*0a80*/  BRA `(.L_x_17) ;  /* 0x00000000000c7947 */ /* 0x000fec0003800000 */
.L_x_10:
[----:B------:R-:W0:Y:S01]  /*0a90*/  MUFU.RSQ R8, -QNAN ;  /* 0xffc0000000087908 */ /* 0x000e220000001400 */
[----:B------:R-:W-:Y:S05]  /*0aa0*/  BRA `(.L_x_17) ;  /* 0x0000000000047947 */ /* 0x000fea0003800000 */
.L_x_9:
[----:B------:R-:W-:-:S07]  /*0ab0*/  FADD.FTZ R8, R0, 0.5 ;  /* 0x3f00000000087421 */ /* 0x000fce0000010000 */
.L_x_17:
[----:B------:R-:W-:Y:S05]  /*0ac0*/  BSYNC.RECONVERGENT B0 ;  /* 0x0000000000007941 */ /* 0x000fea0003800200 */
.L_x_6:
[----:B------:R-:W-:-:S04]  /*0ad0*/  IMAD.MOV.U32 R5, RZ, RZ, 0x0 ;  /* 0x00000000ff057424 */ /* 0x000fc800078e00ff */
[----:B0-----:R-:W-:Y:S05]  /*0ae0*/  RET.REL.NODEC R4 `(sqrt_backward) ;  /* 0xfffffff404447950 */ /* 0x001fea0003c3ffff */
.L_x_18:
[----:B------:R-:W-:-:S00]  /*0af0*/  BRA `(.L_x_18) ;  /* 0xfffffffc00fc7947 */ /* 0x000fc0000383ffff */
[----:B------:R-:W-:-:S00]  /*0b00*/  NOP ;  /* 0x0000000000007918 */ /* 0x000fc00000000000 */
[----:B------:R-:W-:-:S00]  /*0b10*/  NOP ;  /* 0x0000000000007918 */ /* 0x000fc00000000000 */
[----:B------:R-:W-:-:S00]  /*0b20*/  NOP ;  /* 0x0000000000007918 */ /* 0x000fc00000000000 */
[----:B------:R-:W-:-:S00]  /*0b30*/  NOP ;  /* 0x0000000000007918 */ /* 0x000fc00000000000 */
[----:B------:R-:W-:-:S00]  /*0b40*/  NOP ;  /* 0x0000000000007918 */ /* 0x000fc00000000000 */
[----:B------:R-:W-:-:S00]  /*0b50*/  NOP ;  /* 0x0000000000007918 */ /* 0x000fc00000000000 */
[----:B------:R-:W-:-:S00]  /*0b60*/  NOP ;  /* 0x0000000000007918 */ /* 0x000fc00000000000 */
[----:B------:R-:W-:-:S00]  /*0b70*/  NOP ;  /* 0x0000000000007918 */ /* 0x000fc00000000000 */
.L_x_25:


//--------------------- .text.sqrt_forward        --------------------------
	.section	.text.sqrt_forward,"ax",@progbits
	.align	128
        .global         sqrt_forward
        .type           sqrt_forward,@function
        .size           sqrt_forward,(.L_x_26 - sqrt_forward)
        .other          sqrt_forward,@"STO_CUDA_ENTRY STV_DEFAULT"
sqrt_forward:
.text.sqrt_forward:
        /* <DEDUP_REMOVED lines=22> */
[----:B------:R-:W-:Y:S05]  /*0160*/  CALL.REL.NOINC `($__internal_2_$__cuda_sm20_sqrt_rn_f32_slowpath) ;  /* 0x00000000002c7944 */ /* 0x000fea0003c00000 */
[----:B------:R-:W-:Y:S05]  /*0170*/  BRA `(.L_x_21) ;  /* 0x0000000000107947 */ /* 0x000fea0003800000 */
.L_x_20:
[----:B------:R-:W-:Y:S01]  /*0180*/  FMUL.FTZ R3, R0, R5 ;  /* 0x0000000500037220 */ /* 0x000fe20000410000 */
[----:B------:R-:W-:-:S03]  /*0190*/  FMUL.FTZ R5, R5, 0.5 ;  /* 0x3f00000005057820 */ /* 0x000fc60000410000 */
[----:B------:R-:W-:-:S04]  /*01a0*/  FFMA R0, -R3, R3, R0 ;  /* 0x0000000303007223 */ /* 0x000fc80000000100 */
[----:B------:R-:W-:-:S07]  /*01b0*/  FFMA R5, R0, R5, R3 ;  /* 0x0000000500057223 */ /* 0x000fce0000000003 */
.L_x_21:
[----:B------:R-:W-:Y:S05]  /*01c0*/  BSYNC.RECONVERGENT B0 ;  /* 0x0000000000007941 */ /* 0x000fea0003800200 */
.L_x_19:
[----:B------:R-:W0:Y:S02]  /*01d0*/  LDCU.64 UR6, c[0x0][0x398] ;  /* 0x00007300ff0677ac */ /* 0x000e240008000a00 */
[----:B0-----:R-:W-:-:S04]  /*01e0*/  IADD3 R2, P0, PT, R7, UR6, RZ ;  /* 0x0000000607027c10 */ /* 0x001fc8000ff1e0ff */
[----:B------:R-:W-:-:S05]  /*01f0*/  IADD3.X R3, PT, PT, R8, UR7, RZ, P0, !PT ;  /* 0x0000000708037c10 */ /* 0x000fca00087fe4ff */
[----:B------:R-:W-:Y:S01]  /*0200*/  STG.E desc[UR4][R2.64], R5 ;  /* 0x0000000502007986 */ /* 0x000fe2000c101904 */
[----:B------:R-:W-:Y:S05]  /*0210*/  EXIT ;  /* 0x000000000000794d */ /* 0x000fea0003800000 */
        .weak           $__internal_2_$__cuda_sm20_sqrt_rn_f32_slowpath
        .type           $__internal_2_$__cuda_sm20_sqrt_rn_f32_slowpath,@function
        .size           $__internal_2_$__cuda_sm20_sqrt_rn_f32_slowpath,(.L_x_26 - $__internal_2_$__cuda_sm20_sqrt_rn_f32_slowpath)
$__internal_2_$__cuda_sm20_sqrt_rn_f32_slowpath:
[----:B------:R-:W-:-:S13]  /*0220*/  LOP3.LUT P0, RZ, R0, 0x7fffffff, RZ, 0xc0, !PT ;  /* 0x7fffffff00ff7812 */ /* 0x000fda000780c0ff */
[----:B------:R-:W-:Y:S01]  /*0230*/  @!P0 MOV R2, R0 ;  /* 0x0000000000028202 */ /* 0x000fe20000000f00 */
        /* <DEDUP_REMOVED lines=12> */
[----:B------:R-:W-:Y:S02]  /*0300*/  @!P0 MOV R2, R0 ;  /* 0x0000000000028202 */ /* 0x000fe40000000f00 */
[----:B------:R-:W-:-:S04]  /*0310*/  @P0 FADD.FTZ R5, -R4, -RZ ;  /* 0x800000ff04050221 */ /* 0x000fc80000010100 */
[----:B------:R-:W-:-:S04]  /*0320*/  @P0 FFMA R5, R4, R5, R3 ;  /* 0x0000000504050223 */ /* 0x000fc80000000003 */
[----:B------:R-:W-:-:S04]  /*0330*/  @P0 FFMA R5, R5, R6, R4 ;  /* 0x0000000605050223 */ /* 0x000fc80000000004 */
[----:B------:R-:W-:-:S07]  /*0340*/  @P0 FMUL.FTZ R2, R5, 2.3283064365386962891e-10 ;  /* 0x2f80000005020820 */ /* 0x000fce0000410000 */
.L_x_22:
[----:B------:R-:W-:Y:S02]  /*0350*/  HFMA2 R3, -RZ, RZ, 0, 0 ;  /* 0x00000000ff037431 */ /* 0x000fe400000001ff */
[----:B------:R-:W-:Y:S01]  /*0360*/  IMAD.MOV.U32 R5, RZ, RZ, R2 ;  /* 0x000000ffff057224 */ /* 0x000fe200078e0002 */
[----:B------:R-:W-:-:S04]  /*0370*/  MOV R2, R9 ;  /* 0x0000000900027202 */ /* 0x000fc80000000f00 */
[----:B------:R-:W-:Y:S05]  /*0380*/  RET.REL.NODEC R2 `(sqrt_forward) ;  /* 0xfffffffc021c7950 */ /* 0x000fea0003c3ffff */
.L_x_23:
        /* <DEDUP_REMOVED lines=15> */
.L_x_26:


//--------------------- .nv.shared.reserved.0     --------------------------
	.section	.nv.shared.reserved.0,"aw",@nobits
	.weak		__nv_reservedSMEM_offset_0_alias
	.size		__nv_reservedSMEM_offset_0_alias, 0, 64
	.other		__nv_reservedSMEM_offset_0_alias,@"STO_CUDA_RESERVED_SHARED STV_DEFAULT"
__nv_reservedSMEM_offset_0_alias:
	.zero		0
	.zero		64


//--------------------- .nv.constant0.sqrt_backward --------------------------
	.section	.nv.constant0.sqrt_backward,"a",@progbits
	.sectionflags	@""
	.align	4
.nv.constant0.sqrt_backward:
	.zero		936


//--------------------- .nv.constant0.sqrt_forward --------------------------
	.section	.nv.constant0.sqrt_forward,"a",@progbits
	.sectionflags	@""
	.align	4
.nv.constant0.sqrt_forward:
	.zero		928


//--------------------- SYMBOLS --------------------------

	.type		.nv.reservedSmem.offset0,@object
	.size		.nv.reservedSmem.offset0,0x4
